//
// Generated by NVIDIA NVVM Compiler
//
// Compiler Build ID: CL-36424714
// Cuda compilation tools, release 13.0, V13.0.88
// Based on NVVM 20.0.0
//

.version 9.0
.target sm_100
.address_size 64

	// .globl	_Z10load_prodsPfS_S_m
// _ZZ13reduce_scalarPfS_mE4auxl has been demoted

.visible .entry _Z10load_prodsPfS_S_m(
	.param .u64 .ptr .align 1 _Z10load_prodsPfS_S_m_param_0,
	.param .u64 .ptr .align 1 _Z10load_prodsPfS_S_m_param_1,
	.param .u64 .ptr .align 1 _Z10load_prodsPfS_S_m_param_2,
	.param .u64 _Z10load_prodsPfS_S_m_param_3
)
{
	.reg .pred 	%p<2>;
	.reg .b32 	%r<5>;
	.reg .b32 	%f<4>;
	.reg .b64 	%rd<13>;

	ld.param.u64 	%rd2, [_Z10load_prodsPfS_S_m_param_0];
	ld.param.u64 	%rd3, [_Z10load_prodsPfS_S_m_param_1];
	ld.param.u64 	%rd4, [_Z10load_prodsPfS_S_m_param_2];
	ld.param.u64 	%rd5, [_Z10load_prodsPfS_S_m_param_3];
	mov.u32 	%r1, %ctaid.x;
	mov.u32 	%r2, %ntid.x;
	mov.u32 	%r3, %tid.x;
	mad.lo.s32 	%r4, %r1, %r2, %r3;
	cvt.u64.u32 	%rd1, %r4;
	setp.le.u64 	%p1, %rd5, %rd1;
	@%p1 bra 	$L__BB0_2;
	cvta.to.global.u64 	%rd6, %rd2;
	cvta.to.global.u64 	%rd7, %rd3;
	cvta.to.global.u64 	%rd8, %rd4;
	shl.b64 	%rd9, %rd1, 2;
	add.s64 	%rd10, %rd6, %rd9;
	ld.global.f32 	%f1, [%rd10];
	add.s64 	%rd11, %rd7, %rd9;
	ld.global.f32 	%f2, [%rd11];
	mul.f32 	%f3, %f1, %f2;
	add.s64 	%rd12, %rd8, %rd9;
	st.global.f32 	[%rd12], %f3;
$L__BB0_2:
	ret;

}
	// .globl	_Z13reduce_scalarPfS_m
.visible .entry _Z13reduce_scalarPfS_m(
	.param .u64 .ptr .align 1 _Z13reduce_scalarPfS_m_param_0,
	.param .u64 .ptr .align 1 _Z13reduce_scalarPfS_m_param_1,
	.param .u64 _Z13reduce_scalarPfS_m_param_2
)
{
	.reg .pred 	%p<6>;
	.reg .b32 	%r<16>;
	.reg .b32 	%f<12>;
	.reg .b64 	%rd<21>;
	// demoted variable
	.shared .align 4 .b8 _ZZ13reduce_scalarPfS_mE4auxl[1024];
	ld.param.u64 	%rd10, [_Z13reduce_scalarPfS_m_param_0];
	ld.param.u64 	%rd8, [_Z13reduce_scalarPfS_m_param_1];
	ld.param.u64 	%rd9, [_Z13reduce_scalarPfS_m_param_2];
	cvta.to.global.u64 	%rd1, %rd10;
	mov.u32 	%r5, %tid.x;
	cvt.u64.u32 	%rd2, %r5;
	mov.u32 	%r1, %ctaid.x;
	mov.u32 	%r2, %ntid.x;
	mul.lo.s32 	%r6, %r2, %r1;
	shl.b32 	%r7, %r6, 1;
	cvt.u64.u32 	%rd11, %r7;
	add.s64 	%rd3, %rd11, %rd2;
	shl.b32 	%r8, %r5, 2;
	mov.u32 	%r9, _ZZ13reduce_scalarPfS_mE4auxl;
	add.s32 	%r3, %r9, %r8;
	mov.b32 	%r10, 0;
	st.shared.u32 	[%r3], %r10;
	setp.ge.u64 	%p1, %rd3, %rd9;
	mov.f32 	%f11, 0f00000000;
	@%p1 bra 	$L__BB1_2;
	shl.b64 	%rd12, %rd3, 2;
	add.s64 	%rd13, %rd1, %rd12;
	ld.global.f32 	%f4, [%rd13];
	add.f32 	%f11, %f4, 0f00000000;
	st.shared.f32 	[%r3], %f11;
$L__BB1_2:
	cvt.u64.u32 	%rd14, %r2;
	add.s64 	%rd4, %rd3, %rd14;
	setp.ge.u64 	%p2, %rd4, %rd9;
	@%p2 bra 	$L__BB1_4;
	shl.b64 	%rd15, %rd4, 2;
	add.s64 	%rd16, %rd1, %rd15;
	ld.global.f32 	%f5, [%rd16];
	add.f32 	%f6, %f5, %f11;
	st.shared.f32 	[%r3], %f6;
$L__BB1_4:
	cvt.u32.u64 	%r11, %rd2;
	bar.sync 	0;
	shr.u32 	%r4, %r2, 1;
	setp.le.u32 	%p3, %r4, %r11;
	@%p3 bra 	$L__BB1_7;
	cvt.u64.u32 	%rd20, %r4;
$L__BB1_6:
	cvt.u32.u64 	%r12, %rd20;
	shl.b32 	%r13, %r12, 2;
	add.s32 	%r14, %r3, %r13;
	ld.shared.f32 	%f7, [%r14];
	ld.shared.f32 	%f8, [%r3];
	add.f32 	%f9, %f7, %f8;
	st.shared.f32 	[%r3], %f9;
	bar.sync 	0;
	shr.u64 	%rd20, %rd20, 1;
	setp.gt.u64 	%p4, %rd20, %rd2;
	@%p4 bra 	$L__BB1_6;
$L__BB1_7:
	setp.ne.s32 	%p5, %r11, 0;
	@%p5 bra 	$L__BB1_9;
	ld.shared.f32 	%f10, [_ZZ13reduce_scalarPfS_mE4auxl];
	cvta.to.global.u64 	%rd17, %rd8;
	mul.wide.u32 	%rd18, %r1, 4;
	add.s64 	%rd19, %rd17, %rd18;
	st.global.f32 	[%rd19], %f10;
$L__BB1_9:
	ret;

}
	// .globl	_Z10load_normsPfS_m
.visible .entry _Z10load_normsPfS_m(
	.param .u64 .ptr .align 1 _Z10load_normsPfS_m_param_0,
	.param .u64 .ptr .align 1 _Z10load_normsPfS_m_param_1,
	.param .u64 _Z10load_normsPfS_m_param_2
)
{
	.reg .pred 	%p<2>;
	.reg .b32 	%r<5>;
	.reg .b32 	%f<3>;
	.reg .b64 	%rd<12>;

	ld.param.u64 	%rd2, [_Z10load_normsPfS_m_param_0];
	ld.param.u64 	%rd3, [_Z10load_normsPfS_m_param_1];
	ld.param.u64 	%rd4, [_Z10load_normsPfS_m_param_2];
	mov.u32 	%r1, %ntid.x;
	mov.u32 	%r2, %ctaid.x;
	mov.u32 	%r3, %tid.x;
	mad.lo.s32 	%r4, %r1, %r2, %r3;
	cvt.u64.u32 	%rd1, %r4;
	setp.le.u64 	%p1, %rd4, %rd1;
	@%p1 bra 	$L__BB2_2;
	cvta.to.global.u64 	%rd5, %rd2;
	cvta.to.global.u64 	%rd6, %rd3;
	mad.lo.s64 	%rd7, %rd4, %rd1, %rd1;
	shl.b64 	%rd8, %rd7, 2;
	add.s64 	%rd9, %rd5, %rd8;
	ld.global.f32 	%f1, [%rd9];
	sqrt.rn.f32 	%f2, %f1;
	shl.b64 	%rd10, %rd1, 2;
	add.s64 	%rd11, %rd6, %rd10;
	st.global.f32 	[%rd11], %f2;
$L__BB2_2:
	ret;

}
	// .globl	_Z6dividePfS_m
.visible .entry _Z6dividePfS_m(
	.param .u64 .ptr .align 1 _Z6dividePfS_m_param_0,
	.param .u64 .ptr .align 1 _Z6dividePfS_m_param_1,
	.param .u64 _Z6dividePfS_m_param_2
)
{
	.reg .pred 	%p<2>;
	.reg .b32 	%r<10>;
	.reg .b32 	%f<6>;
	.reg .b64 	%rd<17>;

	ld.param.u64 	%rd3, [_Z6dividePfS_m_param_0];
	ld.param.u64 	%rd4, [_Z6dividePfS_m_param_1];
	ld.param.u64 	%rd6, [_Z6dividePfS_m_param_2];
	mov.u32 	%r1, %ntid.x;
	mov.u32 	%r2, %ctaid.x;
	mov.u32 	%r3, %tid.x;
	mad.lo.s32 	%r4, %r1, %r2, %r3;
	cvt.u64.u32 	%rd1, %r4;
	mov.u32 	%r5, %ntid.y;
	mov.u32 	%r6, %ctaid.y;
	mov.u32 	%r7, %tid.y;
	mad.lo.s32 	%r8, %r5, %r6, %r7;
	cvt.u64.u32 	%rd2, %r8;
	max.u64 	%rd7, %rd1, %rd2;
	setp.ge.u64 	%p1, %rd7, %rd6;
	@%p1 bra 	$L__BB3_2;
	cvta.to.global.u64 	%rd8, %rd3;
	cvta.to.global.u64 	%rd9, %rd4;
	mad.lo.s64 	%rd10, %rd6, %rd2, %rd1;
	shl.b64 	%rd11, %rd10, 2;
	add.s64 	%rd12, %rd8, %rd11;
	ld.global.f32 	%f1, [%rd12];
	shl.b64 	%rd13, %rd1, 2;
	add.s64 	%rd14, %rd9, %rd13;
	ld.global.f32 	%f2, [%rd14];
	shl.b64 	%rd15, %rd2, 2;
	add.s64 	%rd16, %rd9, %rd15;
	ld.global.f32 	%f3, [%rd16];
	mul.f32 	%f4, %f2, %f3;
	div.rn.f32 	%f5, %f1, %f4;
	st.global.f32 	[%rd12], %f5;
$L__BB3_2:
	ret;

}


// ===== COMPILED SASS (sm_100) =====

	.target	sm_100

	.elftype	@"ET_EXEC"


//--------------------- .note.nv.tkinfo           --------------------------
	.section	.note.nv.tkinfo,"",@"SHT_NOTE"
	.sectionflags	@"SHF_NOTE_NV_TKINFO"
	.tkinfo
        /*0018*/ 	.word	0x00000002
        /*0030*/ 	.string	""
        /*0030*/ 	.string	"ptxas"
        /*0030*/ 	.string	"Cuda compilation tools, release 13.0, V13.0.88"
        /*0030*/ 	.string	"Build cuda_13.0.r13.0/compiler.36424714_0"
        /*0030*/ 	.string	"-arch sm_100 -m 64 "



//--------------------- .note.nv.cuinfo           --------------------------
	.section	.note.nv.cuinfo,"",@"SHT_NOTE"
	.sectionflags	@"SHF_NOTE_NV_CUINFO"
        /*0018*/ 	.short	0x0002
        /*001a*/ 	.short	0x0064
        /*001c*/ 	.short	0x0082
	.zero		2


//--------------------- .nv.info                  --------------------------
	.section	.nv.info,"",@"SHT_CUDA_INFO"
	.align	4


	//----- nvinfo : EIATTR_REGCOUNT
	.align		4
        /*0000*/ 	.byte	0x04, 0x2f
        /*0002*/ 	.short	(.L_1 - .L_0)
	.align		4
.L_0:
        /*0004*/ 	.word	index@(_Z10load_prodsPfS_S_m)
        /*0008*/ 	.word	0x0000000c


	//----- nvinfo : EIATTR_FRAME_SIZE
	.align		4
.L_1:
        /*000c*/ 	.byte	0x04, 0x11
        /*000e*/ 	.short	(.L_3 - .L_2)
	.align		4
.L_2:
        /*0010*/ 	.word	index@(_Z10load_prodsPfS_S_m)
        /*0014*/ 	.word	0x00000000


	//----- nvinfo : EIATTR_REGCOUNT
	.align		4
.L_3:
        /*0018*/ 	.byte	0x04, 0x2f
        /*001a*/ 	.short	(.L_5 - .L_4)
	.align		4
.L_4:
        /*001c*/ 	.word	index@(_Z13reduce_scalarPfS_m)
        /*0020*/ 	.word	0x0000000e


	//----- nvinfo : EIATTR_FRAME_SIZE
	.align		4
.L_5:
        /*0024*/ 	.byte	0x04, 0x11
        /*0026*/ 	.short	(.L_7 - .L_6)
	.align		4
.L_6:
        /*0028*/ 	.word	index@(_Z13reduce_scalarPfS_m)
        /*002c*/ 	.word	0x00000000


	//----- nvinfo : EIATTR_REGCOUNT
	.align		4
.L_7:
        /*0030*/ 	.byte	0x04, 0x2f
        /*0032*/ 	.short	(.L_9 - .L_8)
	.align		4
.L_8:
        /*0034*/ 	.word	index@(_Z10load_normsPfS_m)
        /*0038*/ 	.word	0x0000000c


	//----- nvinfo : EIATTR_FRAME_SIZE
	.align		4
.L_9:
        /*003c*/ 	.byte	0x04, 0x11
        /*003e*/ 	.short	(.L_11 - .L_10)
	.align		4
.L_10:
        /*0040*/ 	.word	index@($__internal_1_$__cuda_sm20_sqrt_rn_f32_slowpath)
        /*0044*/ 	.word	0x00000000


	//----- nvinfo : EIATTR_FRAME_SIZE
	.align		4
.L_11:
        /*0048*/ 	.byte	0x04, 0x11
        /*004a*/ 	.short	(.L_13 - .L_12)
	.align		4
.L_12:
        /*004c*/ 	.word	index@(_Z10load_normsPfS_m)
        /*0050*/ 	.word	0x00000000


	//----- nvinfo : EIATTR_REGCOUNT
	.align		4
.L_13:
        /*0054*/ 	.byte	0x04, 0x2f
        /*0056*/ 	.short	(.L_15 - .L_14)
	.align		4
.L_14:
        /*0058*/ 	.word	index@(_Z6dividePfS_m)
        /*005c*/ 	.word	0x00000010


	//----- nvinfo : EIATTR_FRAME_SIZE
	.align		4
.L_15:
        /*0060*/ 	.byte	0x04, 0x11
        /*0062*/ 	.short	(.L_17 - .L_16)
	.align		4
.L_16:
        /*0064*/ 	.word	index@($__internal_0_$__cuda_sm3x_div_rn_noftz_f32_slowpath)
        /*0068*/ 	.word	0x00000000


	//----- nvinfo : EIATTR_FRAME_SIZE
	.align		4
.L_17:
        /*006c*/ 	.byte	0x04, 0x11
        /*006e*/ 	.short	(.L_19 - .L_18)
	.align		4
.L_18:
        /*0070*/ 	.word	index@(_Z6dividePfS_m)
        /*0074*/ 	.word	0x00000000


	//----- nvinfo : EIATTR_MIN_STACK_SIZE
	.align		4
.L_19:
        /*0078*/ 	.byte	0x04, 0x12
        /*007a*/ 	.short	(.L_21 - .L_20)
	.align		4
.L_20:
        /*007c*/ 	.word	index@(_Z6dividePfS_m)
        /*0080*/ 	.word	0x00000000


	//----- nvinfo : EIATTR_MIN_STACK_SIZE
	.align		4
.L_21:
        /*0084*/ 	.byte	0x04, 0x12
        /*0086*/ 	.short	(.L_23 - .L_22)
	.align		4
.L_22:
        /*0088*/ 	.word	index@(_Z10load_normsPfS_m)
        /*008c*/ 	.word	0x00000000


	//----- nvinfo : EIATTR_MIN_STACK_SIZE
	.align		4
.L_23:
        /*0090*/ 	.byte	0x04, 0x12
        /*0092*/ 	.short	(.L_25 - .L_24)
	.align		4
.L_24:
        /*0094*/ 	.word	index@(_Z13reduce_scalarPfS_m)
        /*0098*/ 	.word	0x00000000


	//----- nvinfo : EIATTR_MIN_STACK_SIZE
	.align		4
.L_25:
        /*009c*/ 	.byte	0x04, 0x12
        /*009e*/ 	.short	(.L_27 - .L_26)
	.align		4
.L_26:
        /*00a0*/ 	.word	index@(_Z10load_prodsPfS_S_m)
        /*00a4*/ 	.word	0x00000000
.L_27:


//--------------------- .nv.compat                --------------------------
	.section	.nv.compat,"",@"SHT_CUDA_COMPAT_INFO"
	.align	4
        /*0000*/ 	.byte	0x02, 0x09, 0x00, 0x00, 0x02, 0x02, 0x01, 0x00, 0x02, 0x05, 0x05, 0x00, 0x03, 0x07, 0x01, 0x01
        /*0010*/ 	.byte	0x02, 0x03, 0x00, 0x00, 0x02, 0x06, 0x01, 0x00, 0x04, 0x0b, 0x08, 0x00, 0x01, 0x00, 0x00, 0x00
        /*0020*/ 	.byte	0x00, 0x00, 0x00, 0x00


//--------------------- .nv.info._Z6dividePfS_m   --------------------------
	.section	.nv.info._Z6dividePfS_m,"",@"SHT_CUDA_INFO"
	.sectionflags	@""
	.align	4


	//----- nvinfo : EIATTR_CUDA_API_VERSION
	.align		4
        /*0000*/ 	.byte	0x04, 0x37
        /*0002*/ 	.short	(.L_29 - .L_28)
.L_28:
        /*0004*/ 	.word	0x00000082


	//----- nvinfo : EIATTR_KPARAM_INFO
	.align		4
.L_29:
        /*0008*/ 	.byte	0x04, 0x17
        /*000a*/ 	.short	(.L_31 - .L_30)
.L_30:
        /*000c*/ 	.word	0x00000000
        /*0010*/ 	.short	0x0002
        /*0012*/ 	.short	0x0010
        /*0014*/ 	.byte	0x00, 0xf0, 0x21, 0x00


	//----- nvinfo : EIATTR_KPARAM_INFO
	.align		4
.L_31:
        /*0018*/ 	.byte	0x04, 0x17
        /*001a*/ 	.short	(.L_33 - .L_32)
.L_32:
        /*001c*/ 	.word	0x00000000
        /*0020*/ 	.short	0x0001
        /*0022*/ 	.short	0x0008
        /*0024*/ 	.byte	0x00, 0xf5, 0x21, 0x00


	//----- nvinfo : EIATTR_KPARAM_INFO
	.align		4
.L_33:
        /*0028*/ 	.byte	0x04, 0x17
        /*002a*/ 	.short	(.L_35 - .L_34)
.L_34:
        /*002c*/ 	.word	0x00000000
        /*0030*/ 	.short	0x0000
        /*0032*/ 	.short	0x0000
        /*0034*/ 	.byte	0x00, 0xf5, 0x21, 0x00


	//----- nvinfo : EIATTR_SPARSE_MMA_MASK
	.align		4
.L_35:
        /*0038*/ 	.byte	0x03, 0x50
        /*003a*/ 	.short	0x0000


	//----- nvinfo : EIATTR_MAXREG_COUNT
	.align		4
        /*003c*/ 	.byte	0x03, 0x1b
        /*003e*/ 	.short	0x00ff


	//----- nvinfo : EIATTR_MERCURY_ISA_VERSION
	.align		4
        /*0040*/ 	.byte	0x03, 0x5f
        /*0042*/ 	.short	0x0101


	//----- nvinfo : EIATTR_VRC_CTA_INIT_COUNT
	.align		4
        /*0044*/ 	.byte	0x02, 0x4a
	.zero		1
	.zero		1


	//----- nvinfo : EIATTR_EXIT_INSTR_OFFSETS
	.align		4
        /*0048*/ 	.byte	0x04, 0x1c
        /*004a*/ 	.short	(.L_37 - .L_36)


	//   ....[0]....
.L_36:
        /*004c*/ 	.word	0x000000f0


	//   ....[1]....
        /*0050*/ 	.word	0x000002d0


	//----- nvinfo : EIATTR_CRS_STACK_SIZE
	.align		4
.L_37:
        /*0054*/ 	.byte	0x04, 0x1e
        /*0056*/ 	.short	(.L_39 - .L_38)
.L_38:
        /*0058*/ 	.word	0x00000000


	//----- nvinfo : EIATTR_CBANK_PARAM_SIZE
	.align		4
.L_39:
        /*005c*/ 	.byte	0x03, 0x19
        /*005e*/ 	.short	0x0018


	//----- nvinfo : EIATTR_PARAM_CBANK
	.align		4
        /*0060*/ 	.byte	0x04, 0x0a
        /*0062*/ 	.short	(.L_41 - .L_40)
	.align		4
.L_40:
        /*0064*/ 	.word	index@(.nv.constant0._Z6dividePfS_m)
        /*0068*/ 	.short	0x0380
        /*006a*/ 	.short	0x0018


	//----- nvinfo : EIATTR_SW_WAR
	.align		4
.L_41:
        /*006c*/ 	.byte	0x04, 0x36
        /*006e*/ 	.short	(.L_43 - .L_42)
.L_42:
        /*0070*/ 	.word	0x00000008
.L_43:


//--------------------- .nv.info._Z10load_normsPfS_m --------------------------
	.section	.nv.info._Z10load_normsPfS_m,"",@"SHT_CUDA_INFO"
	.sectionflags	@""
	.align	4


	//----- nvinfo : EIATTR_CUDA_API_VERSION
	.align		4
        /*0000*/ 	.byte	0x04, 0x37
        /*0002*/ 	.short	(.L_45 - .L_44)
.L_44:
        /*0004*/ 	.word	0x00000082


	//----- nvinfo : EIATTR_KPARAM_INFO
	.align		4
.L_45:
        /*0008*/ 	.byte	0x04, 0x17
        /*000a*/ 	.short	(.L_47 - .L_46)
.L_46:
        /*000c*/ 	.word	0x00000000
        /*0010*/ 	.short	0x0002
        /*0012*/ 	.short	0x0010
        /*0014*/ 	.byte	0x00, 0xf0, 0x21, 0x00


	//----- nvinfo : EIATTR_KPARAM_INFO
	.align		4
.L_47:
        /*0018*/ 	.byte	0x04, 0x17
        /*001a*/ 	.short	(.L_49 - .L_48)
.L_48:
        /*001c*/ 	.word	0x00000000
        /*0020*/ 	.short	0x0001
        /*0022*/ 	.short	0x0008
        /*0024*/ 	.byte	0x00, 0xf5, 0x21, 0x00


	//----- nvinfo : EIATTR_KPARAM_INFO
	.align		4
.L_49:
        /*0028*/ 	.byte	0x04, 0x17
        /*002a*/ 	.short	(.L_51 - .L_50)
.L_50:
        /*002c*/ 	.word	0x00000000
        /*0030*/ 	.short	0x0000
        /*0032*/ 	.short	0x0000
        /*0034*/ 	.byte	0x00, 0xf5, 0x21, 0x00


	//----- nvinfo : EIATTR_SPARSE_MMA_MASK
	.align		4
.L_51:
        /*0038*/ 	.byte	0x03, 0x50
        /*003a*/ 	.short	0x0000


	//----- nvinfo : EIATTR_MAXREG_COUNT
	.align		4
        /*003c*/ 	.byte	0x03, 0x1b
        /*003e*/ 	.short	0x00ff


	//----- nvinfo : EIATTR_MERCURY_ISA_VERSION
	.align		4
        /*0040*/ 	.byte	0x03, 0x5f
        /*0042*/ 	.short	0x0101


	//----- nvinfo : EIATTR_VRC_CTA_INIT_COUNT
	.align		4
        /*0044*/ 	.byte	0x02, 0x4a
	.zero		1
	.zero		1


	//----- nvinfo : EIATTR_EXIT_INSTR_OFFSETS
	.align		4
        /*0048*/ 	.byte	0x04, 0x1c
        /*004a*/ 	.short	(.L_53 - .L_52)


	//   ....[0]....
.L_52:
        /*004c*/ 	.word	0x00000080


	//   ....[1]....
        /*0050*/ 	.word	0x00000220


	//----- nvinfo : EIATTR_CRS_STACK_SIZE
	.align		4
.L_53:
        /*0054*/ 	.byte	0x04, 0x1e
        /*0056*/ 	.short	(.L_55 - .L_54)
.L_54:
        /*0058*/ 	.word	0x00000000


	//----- nvinfo : EIATTR_CBANK_PARAM_SIZE
	.align		4
.L_55:
        /*005c*/ 	.byte	0x03, 0x19
        /*005e*/ 	.short	0x0018


	//----- nvinfo : EIATTR_PARAM_CBANK
	.align		4
        /*0060*/ 	.byte	0x04, 0x0a
        /*0062*/ 	.short	(.L_57 - .L_56)
	.align		4
.L_56:
        /*0064*/ 	.word	index@(.nv.constant0._Z10load_normsPfS_m)
        /*0068*/ 	.short	0x0380
        /*006a*/ 	.short	0x0018


	//----- nvinfo : EIATTR_SW_WAR
	.align		4
.L_57:
        /*006c*/ 	.byte	0x04, 0x36
        /*006e*/ 	.short	(.L_59 - .L_58)
.L_58:
        /*0070*/ 	.word	0x00000008
.L_59:


//--------------------- .nv.info._Z13reduce_scalarPfS_m --------------------------
	.section	.nv.info._Z13reduce_scalarPfS_m,"",@"SHT_CUDA_INFO"
	.sectionflags	@""
	.align	4


	//----- nvinfo : EIATTR_CUDA_API_VERSION
	.align		4
        /*0000*/ 	.byte	0x04, 0x37
        /*0002*/ 	.short	(.L_61 - .L_60)
.L_60:
        /*0004*/ 	.word	0x00000082


	//----- nvinfo : EIATTR_KPARAM_INFO
	.align		4
.L_61:
        /*0008*/ 	.byte	0x04, 0x17
        /*000a*/ 	.short	(.L_63 - .L_62)
.L_62:
        /*000c*/ 	.word	0x00000000
        /*0010*/ 	.short	0x0002
        /*0012*/ 	.short	0x0010
        /*0014*/ 	.byte	0x00, 0xf0, 0x21, 0x00


	//----- nvinfo : EIATTR_KPARAM_INFO
	.align		4
.L_63:
        /*0018*/ 	.byte	0x04, 0x17
        /*001a*/ 	.short	(.L_65 - .L_64)
.L_64:
        /*001c*/ 	.word	0x00000000
        /*0020*/ 	.short	0x0001
        /*0022*/ 	.short	0x0008
        /*0024*/ 	.byte	0x00, 0xf5, 0x21, 0x00


	//----- nvinfo : EIATTR_KPARAM_INFO
	.align		4
.L_65:
        /*0028*/ 	.byte	0x04, 0x17
        /*002a*/ 	.short	(.L_67 - .L_66)
.L_66:
        /*002c*/ 	.word	0x00000000
        /*0030*/ 	.short	0x0000
        /*0032*/ 	.short	0x0000
        /*0034*/ 	.byte	0x00, 0xf5, 0x21, 0x00


	//----- nvinfo : EIATTR_SPARSE_MMA_MASK
	.align		4
.L_67:
        /*0038*/ 	.byte	0x03, 0x50
        /*003a*/ 	.short	0x0000


	//----- nvinfo : EIATTR_MAXREG_COUNT
	.align		4
        /*003c*/ 	.byte	0x03, 0x1b
        /*003e*/ 	.short	0x00ff


	//----- nvinfo : EIATTR_NUM_BARRIERS
	.align		4
        /*0040*/ 	.byte	0x02, 0x4c
        /*0042*/ 	.byte	0x01
	.zero		1


	//----- nvinfo : EIATTR_MERCURY_ISA_VERSION
	.align		4
        /*0044*/ 	.byte	0x03, 0x5f
        /*0046*/ 	.short	0x0101


	//----- nvinfo : EIATTR_VRC_CTA_INIT_COUNT
	.align		4
        /*0048*/ 	.byte	0x02, 0x4a
	.zero		1
	.zero		1


	//----- nvinfo : EIATTR_EXIT_INSTR_OFFSETS
	.align		4
        /*004c*/ 	.byte	0x04, 0x1c
        /*004e*/ 	.short	(.L_69 - .L_68)


	//   ....[0]....
.L_68:
        /*0050*/ 	.word	0x00000350


	//   ....[1]....
        /*0054*/ 	.word	0x000003a0


	//----- nvinfo : EIATTR_CRS_STACK_SIZE
	.align		4
.L_69:
        /*0058*/ 	.byte	0x04, 0x1e
        /*005a*/ 	.short	(.L_71 - .L_70)
.L_70:
        /*005c*/ 	.word	0x00000000


	//----- nvinfo : EIATTR_CBANK_PARAM_SIZE
	.align		4
.L_71:
        /*0060*/ 	.byte	0x03, 0x19
        /*0062*/ 	.short	0x0018


	//----- nvinfo : EIATTR_PARAM_CBANK
	.align		4
        /*0064*/ 	.byte	0x04, 0x0a
        /*0066*/ 	.short	(.L_73 - .L_72)
	.align		4
.L_72:
        /*0068*/ 	.word	index@(.nv.constant0._Z13reduce_scalarPfS_m)
        /*006c*/ 	.short	0x0380
        /*006e*/ 	.short	0x0018


	//----- nvinfo : EIATTR_SW_WAR
	.align		4
.L_73:
        /*0070*/ 	.byte	0x04, 0x36
        /*0072*/ 	.short	(.L_75 - .L_74)
.L_74:
        /*0074*/ 	.word	0x00000008
.L_75:


//--------------------- .nv.info._Z10load_prodsPfS_S_m --------------------------
	.section	.nv.info._Z10load_prodsPfS_S_m,"",@"SHT_CUDA_INFO"
	.sectionflags	@""
	.align	4


	//----- nvinfo : EIATTR_CUDA_API_VERSION
	.align		4
        /*0000*/ 	.byte	0x04, 0x37
        /*0002*/ 	.short	(.L_77 - .L_76)
.L_76:
        /*0004*/ 	.word	0x00000082


	//----- nvinfo : EIATTR_KPARAM_INFO
	.align		4
.L_77:
        /*0008*/ 	.byte	0x04, 0x17
        /*000a*/ 	.short	(.L_79 - .L_78)
.L_78:
        /*000c*/ 	.word	0x00000000
        /*0010*/ 	.short	0x0003
        /*0012*/ 	.short	0x0018
        /*0014*/ 	.byte	0x00, 0xf0, 0x21, 0x00


	//----- nvinfo : EIATTR_KPARAM_INFO
	.align		4
.L_79:
        /*0018*/ 	.byte	0x04, 0x17
        /*001a*/ 	.short	(.L_81 - .L_80)
.L_80:
        /*001c*/ 	.word	0x00000000
        /*0020*/ 	.short	0x0002
        /*0022*/ 	.short	0x0010
        /*0024*/ 	.byte	0x00, 0xf5, 0x21, 0x00


	//----- nvinfo : EIATTR_KPARAM_INFO
	.align		4
.L_81:
        /*0028*/ 	.byte	0x04, 0x17
        /*002a*/ 	.short	(.L_83 - .L_82)
.L_82:
        /*002c*/ 	.word	0x00000000
        /*0030*/ 	.short	0x0001
        /*0032*/ 	.short	0x0008
        /*0034*/ 	.byte	0x00, 0xf5, 0x21, 0x00


	//----- nvinfo : EIATTR_KPARAM_INFO
	.align		4
.L_83:
        /*0038*/ 	.byte	0x04, 0x17
        /*003a*/ 	.short	(.L_85 - .L_84)
.L_84:
        /*003c*/ 	.word	0x00000000
        /*0040*/ 	.short	0x0000
        /*0042*/ 	.short	0x0000
        /*0044*/ 	.byte	0x00, 0xf5, 0x21, 0x00


	//----- nvinfo : EIATTR_SPARSE_MMA_MASK
	.align		4
.L_85:
        /*0048*/ 	.byte	0x03, 0x50
        /*004a*/ 	.short	0x0000


	//----- nvinfo : EIATTR_MAXREG_COUNT
	.align		4
        /*004c*/ 	.byte	0x03, 0x1b
        /*004e*/ 	.short	0x00ff


	//----- nvinfo : EIATTR_MERCURY_ISA_VERSION
	.align		4
        /*0050*/ 	.byte	0x03, 0x5f
        /*0052*/ 	.short	0x0101


	//----- nvinfo : EIATTR_VRC_CTA_INIT_COUNT
	.align		4
        /*0054*/ 	.byte	0x02, 0x4a
	.zero		1
	.zero		1


	//----- nvinfo : EIATTR_EXIT_INSTR_OFFSETS
	.align		4
        /*0058*/ 	.byte	0x04, 0x1c
        /*005a*/ 	.short	(.L_87 - .L_86)


	//   ....[0]....
.L_86:
        /*005c*/ 	.word	0x00000080


	//   ....[1]....
        /*0060*/ 	.word	0x00000180


	//----- nvinfo : EIATTR_CBANK_PARAM_SIZE
	.align		4
.L_87:
        /*0064*/ 	.byte	0x03, 0x19
        /*0066*/ 	.short	0x0020


	//----- nvinfo : EIATTR_PARAM_CBANK
	.align		4
        /*0068*/ 	.byte	0x04, 0x0a
        /*006a*/ 	.short	(.L_89 - .L_88)
	.align		4
.L_88:
        /*006c*/ 	.word	index@(.nv.constant0._Z10load_prodsPfS_S_m)
        /*0070*/ 	.short	0x0380
        /*0072*/ 	.short	0x0020


	//----- nvinfo : EIATTR_SW_WAR
	.align		4
.L_89:
        /*0074*/ 	.byte	0x04, 0x36
        /*0076*/ 	.short	(.L_91 - .L_90)
.L_90:
        /*0078*/ 	.word	0x00000008
.L_91:


//--------------------- .nv.callgraph             --------------------------
	.section	.nv.callgraph,"",@"SHT_CUDA_CALLGRAPH"
	.align	4
	.sectionentsize	8
	.align		4
        /*0000*/ 	.word	0x00000000
	.align		4
        /*0004*/ 	.word	0xffffffff
	.align		4
        /*0008*/ 	.word	0x00000000
	.align		4
        /*000c*/ 	.word	0xfffffffe
	.align		4
        /*0010*/ 	.word	0x00000000
	.align		4
        /*0014*/ 	.word	0xfffffffd
	.align		4
        /*0018*/ 	.word	0x00000000
	.align		4
        /*001c*/ 	.word	0xfffffffc


//--------------------- .text._Z6dividePfS_m      --------------------------
	.section	.text._Z6dividePfS_m,"ax",@progbits
	.align	128
        .global         _Z6dividePfS_m
        .type           _Z6dividePfS_m,@function
        .size           _Z6dividePfS_m,(.L_x_23 - _Z6dividePfS_m)
        .other          _Z6dividePfS_m,@"STO_CUDA_ENTRY STV_DEFAULT"
_Z6dividePfS_m:
.text._Z6dividePfS_m:
[----:B------:R-:W-:Y:S01]  /*0000*/  LDC R1, c[0x0][0x37c] ;  /* 0x0000df00ff017b82 */ /* 0x000fe20000000800 */
[----:B------:R-:W0:Y:S01]  /*0010*/  S2R R2, SR_CTAID.X ;  /* 0x0000000000027919 */ /* 0x000e220000002500 */
[----:B------:R-:W0:Y:S01]  /*0020*/  LDCU UR4, c[0x0][0x360] ;  /* 0x00006c00ff0477ac */ /* 0x000e220008000800 */
[----:B------:R-:W0:Y:S01]  /*0030*/  S2R R3, SR_TID.X ;  /* 0x0000000000037919 */ /* 0x000e220000002100 */
[----:B------:R-:W1:Y:S01]  /*0040*/  LDCU UR5, c[0x0][0x364] ;  /* 0x00006c80ff0577ac */ /* 0x000e620008000800 */
[----:B------:R-:W1:Y:S01]  /*0050*/  S2R R5, SR_CTAID.Y ;  /* 0x0000000000057919 */ /* 0x000e620000002600 */
[----:B------:R-:W2:Y:S01]  /*0060*/  LDCU.64 UR6, c[0x0][0x390] ;  /* 0x00007200ff0677ac */ /* 0x000ea20008000a00 */
[----:B------:R-:W1:Y:S01]  /*0070*/  S2R R0, SR_TID.Y ;  /* 0x0000000000007919 */ /* 0x000e620000002200 */
[----:B0-----:R-:W-:Y:S02]  /*0080*/  IMAD R2, R2, UR4, R3 ;  /* 0x0000000402027c24 */ /* 0x001fe4000f8e0203 */
[----:B-1----:R-:W-:-:S05]  /*0090*/  IMAD R5, R5, UR5, R0 ;  /* 0x0000000505057c24 */ /* 0x002fca000f8e0200 */
[----:B------:R-:W-:-:S04]  /*00a0*/  ISETP.GT.U32.AND P0, PT, R2, R5, PT ;  /* 0x000000050200720c */ /* 0x000fc80003f04070 */
[----:B------:R-:W-:-:S04]  /*00b0*/  ISETP.GT.U32.AND.EX P0, PT, RZ, RZ, PT, P0 ;  /* 0x000000ffff00720c */ /* 0x000fc80003f04100 */
[----:B------:R-:W-:-:S04]  /*00c0*/  SEL R0, R2, R5, P0 ;  /* 0x0000000502007207 */ /* 0x000fc80000000000 */
[----:B--2---:R-:W-:-:S04]  /*00d0*/  ISETP.GE.U32.AND P0, PT, R0, UR6, PT ;  /* 0x0000000600007c0c */ /* 0x004fc8000bf06070 */
[----:B------:R-:W-:-:S13]  /*00e0*/  ISETP.GE.U32.AND.EX P0, PT, RZ, UR7, PT, P0 ;  /* 0x00000007ff007c0c */ /* 0x000fda000bf06100 */
[----:B------:R-:W-:Y:S05]  /*00f0*/  @P0 EXIT ;  /* 0x000000000000094d */ /* 0x000fea0003800000 */
[----:B------:R-:W0:Y:S01]  /*0100*/  LDCU.128 UR8, c[0x0][0x380] ;  /* 0x00007000ff0877ac */ /* 0x000e220008000c00 */
[----:B------:R-:W1:Y:S01]  /*0110*/  LDCU.64 UR4, c[0x0][0x358] ;  /* 0x00006b00ff0477ac */ /* 0x000e620008000a00 */
[----:B------:R-:W-:Y:S01]  /*0120*/  IMAD.MOV.U32 R3, RZ, RZ, RZ ;  /* 0x000000ffff037224 */ /* 0x000fe200078e00ff */
[C---:B0-----:R-:W-:Y:S02]  /*0130*/  LEA R8, P1, R5.reuse, UR10, 0x2 ;  /* 0x0000000a05087c11 */ /* 0x041fe4000f8210ff */
[C---:B------:R-:W-:Y:S02]  /*0140*/  LEA R6, P0, R2.reuse, UR10, 0x2 ;  /* 0x0000000a02067c11 */ /* 0x040fe4000f8010ff */
[----:B------:R-:W-:Y:S02]  /*0150*/  LEA.HI.X R9, R5, UR11, RZ, 0x2, P1 ;  /* 0x0000000b05097c11 */ /* 0x000fe400088f14ff */
[----:B------:R-:W-:-:S04]  /*0160*/  LEA.HI.X R7, R2, UR11, RZ, 0x2, P0 ;  /* 0x0000000b02077c11 */ /* 0x000fc800080f14ff */
[----:B-1----:R-:W2:Y:S04]  /*0170*/  LDG.E R9, desc[UR4][R8.64] ;  /* 0x0000000408097981 */ /* 0x002ea8000c1e1900 */
[----:B------:R-:W2:Y:S01]  /*0180*/  LDG.E R6, desc[UR4][R6.64] ;  /* 0x0000000406067981 */ /* 0x000ea2000c1e1900 */
[----:B------:R-:W-:-:S04]  /*0190*/  IMAD.WIDE.U32 R2, R5, UR6, R2 ;  /* 0x0000000605027c25 */ /* 0x000fc8000f8e0002 */
[----:B------:R-:W-:Y:S01]  /*01a0*/  IMAD R5, R5, UR7, R3 ;  /* 0x0000000705057c24 */ /* 0x000fe2000f8e0203 */
[----:B------:R-:W-:-:S04]  /*01b0*/  LEA R4, P0, R2, UR8, 0x2 ;  /* 0x0000000802047c11 */ /* 0x000fc8000f8010ff */
[----:B------:R-:W-:-:S05]  /*01c0*/  LEA.HI.X R5, R2, UR9, R5, 0x2, P0 ;  /* 0x0000000902057c11 */ /* 0x000fca00080f1405 */
[----:B------:R-:W3:Y:S01]  /*01d0*/  LDG.E R0, desc[UR4][R4.64] ;  /* 0x0000000404007981 */ /* 0x000ee2000c1e1900 */
[----:B------:R-:W-:Y:S01]  /*01e0*/  BSSY.RECONVERGENT B0, `(.L_x_0) ;  /* 0x000000d000007945 */ /* 0x000fe20003800200 */
[----:B--2---:R-:W-:-:S04]  /*01f0*/  FMUL R3, R6, R9 ;  /* 0x0000000906037220 */ /* 0x004fc80000400000 */
[----:B------:R-:W0:Y:S08]  /*0200*/  MUFU.RCP R2, R3 ;  /* 0x0000000300027308 */ /* 0x000e300000001000 */
[----:B---3--:R-:W1:Y:S01]  /*0210*/  FCHK P0, R0, R3 ;  /* 0x0000000300007302 */ /* 0x008e620000000000 */
[----:B0-----:R-:W-:-:S04]  /*0220*/  FFMA R11, -R3, R2, 1 ;  /* 0x3f800000030b7423 */ /* 0x001fc80000000102 */
[----:B------:R-:W-:-:S04]  /*0230*/  FFMA R11, R2, R11, R2 ;  /* 0x0000000b020b7223 */ /* 0x000fc80000000002 */
[----:B------:R-:W-:-:S04]  /*0240*/  FFMA R2, R0, R11, RZ ;  /* 0x0000000b00027223 */ /* 0x000fc800000000ff */
[----:B------:R-:W-:-:S04]  /*0250*/  FFMA R6, -R3, R2, R0 ;  /* 0x0000000203067223 */ /* 0x000fc80000000100 */
[----:B------:R-:W-:Y:S01]  /*0260*/  FFMA R11, R11, R6, R2 ;  /* 0x000000060b0b7223 */ /* 0x000fe20000000002 */
[----:B-1----:R-:W-:Y:S06]  /*0270*/  @!P0 BRA `(.L_x_1) ;  /* 0x00000000000c8947 */ /* 0x002fec0003800000 */
[----:B------:R-:W-:-:S07]  /*0280*/  MOV R2, 0x2a0 ;  /* 0x000002a000027802 */ /* 0x000fce0000000f00 */
[----:B------:R-:W-:Y:S05]  /*0290*/  CALL.REL.NOINC `($__internal_0_$__cuda_sm3x_div_rn_noftz_f32_slowpath) ;  /* 0x0000000000107944 */ /* 0x000fea0003c00000 */
[----:B------:R-:W-:-:S07]  /*02a0*/  IMAD.MOV.U32 R11, RZ, RZ, R0 ;  /* 0x000000ffff0b7224 */ /* 0x000fce00078e0000 */
.L_x_1:
[----:B------:R-:W-:Y:S05]  /*02b0*/  BSYNC.RECONVERGENT B0 ;  /* 0x0000000000007941 */ /* 0x000fea0003800200 */
.L_x_0:
[----:B------:R-:W-:Y:S01]  /*02c0*/  STG.E desc[UR4][R4.64], R11 ;  /* 0x0000000b04007986 */ /* 0x000fe2000c101904 */
[----:B------:R-:W-:Y:S05]  /*02d0*/  EXIT ;  /* 0x000000000000794d */ /* 0x000fea0003800000 */
        .weak           $__internal_0_$__cuda_sm3x_div_rn_noftz_f32_slowpath
        .type           $__internal_0_$__cuda_sm3x_div_rn_noftz_f32_slowpath,@function
        .size           $__internal_0_$__cuda_sm3x_div_rn_noftz_f32_slowpath,(.L_x_23 - $__internal_0_$__cuda_sm3x_div_rn_noftz_f32_slowpath)
$__internal_0_$__cuda_sm3x_div_rn_noftz_f32_slowpath:
[--C-:B------:R-:W-:Y:S01]  /*02e0*/  SHF.R.U32.HI R7, RZ, 0x17, R3.reuse ;  /* 0x00000017ff077819 */ /* 0x100fe20000011603 */
[----:B------:R-:W-:Y:S01]  /*02f0*/  BSSY.RECONVERGENT B1, `(.L_x_2) ;  /* 0x0000064000017945 */ /* 0x000fe20003800200 */
[--C-:B------:R-:W-:Y:S01]  /*0300*/  SHF.R.U32.HI R6, RZ, 0x17, R0.reuse ;  /* 0x00000017ff067819 */ /* 0x100fe20000011600 */
[----:B------:R-:W-:Y:S01]  /*0310*/  IMAD.MOV.U32 R8, RZ, RZ, R0 ;  /* 0x000000ffff087224 */ /* 0x000fe200078e0000 */
[----:B------:R-:W-:Y:S01]  /*0320*/  LOP3.LUT R7, R7, 0xff, RZ, 0xc0, !PT ;  /* 0x000000ff07077812 */ /* 0x000fe200078ec0ff */
[----:B------:R-:W-:Y:S01]  /*0330*/  IMAD.MOV.U32 R9, RZ, RZ, R3 ;  /* 0x000000ffff097224 */ /* 0x000fe200078e0003 */
[----:B------:R-:W-:-:S03]  /*0340*/  LOP3.LUT R6, R6, 0xff, RZ, 0xc0, !PT ;  /* 0x000000ff06067812 */ /* 0x000fc600078ec0ff */
[----:B------:R-:W-:Y:S02]  /*0350*/  VIADD R12, R7, 0xffffffff ;  /* 0xffffffff070c7836 */ /* 0x000fe40000000000 */
[----:B------:R-:W-:-:S03]  /*0360*/  VIADD R11, R6, 0xffffffff ;  /* 0xffffffff060b7836 */ /* 0x000fc60000000000 */
[----:B------:R-:W-:-:S04]  /*0370*/  ISETP.GT.U32.AND P0, PT, R12, 0xfd, PT ;  /* 0x000000fd0c00780c */ /* 0x000fc80003f04070 */
[----:B------:R-:W-:-:S13]  /*0380*/  ISETP.GT.U32.OR P0, PT, R11, 0xfd, P0 ;  /* 0x000000fd0b00780c */ /* 0x000fda0000704470 */
[----:B------:R-:W-:Y:S01]  /*0390*/  @!P0 IMAD.MOV.U32 R10, RZ, RZ, RZ ;  /* 0x000000ffff0a8224 */ /* 0x000fe200078e00ff */
[----:B------:R-:W-:Y:S06]  /*03a0*/  @!P0 BRA `(.L_x_3) ;  /* 0x00000000005c8947 */ /* 0x000fec0003800000 */
[----:B------:R-:W-:Y:S02]  /*03b0*/  FSETP.GTU.FTZ.AND P0, PT, |R0|, +INF , PT ;  /* 0x7f8000000000780b */ /* 0x000fe40003f1c200 */
[----:B------:R-:W-:-:S04]  /*03c0*/  FSETP.GTU.FTZ.AND P1, PT, |R3|, +INF , PT ;  /* 0x7f8000000300780b */ /* 0x000fc80003f3c200 */
[----:B------:R-:W-:-:S13]  /*03d0*/  PLOP3.LUT P0, PT, P0, P1, PT, 0xf8, 0x8f ;  /* 0x00000000008f781c */ /* 0x000fda0000703f70 */
[----:B------:R-:W-:Y:S05]  /*03e0*/  @P0 BRA `(.L_x_4) ;  /* 0x00000004004c0947 */ /* 0x000fea0003800000 */
[----:B------:R-:W-:-:S13]  /*03f0*/  LOP3.LUT P0, RZ, R9, 0x7fffffff, R8, 0xc8, !PT ;  /* 0x7fffffff09ff7812 */ /* 0x000fda000780c808 */
[----:B------:R-:W-:Y:S05]  /*0400*/  @!P0 BRA `(.L_x_5) ;  /* 0x00000004003c8947 */ /* 0x000fea0003800000 */
[C---:B------:R-:W-:Y:S02]  /*0410*/  FSETP.NEU.FTZ.AND P2, PT, |R0|.reuse, +INF , PT ;  /* 0x7f8000000000780b */ /* 0x040fe40003f5d200 */
[----:B------:R-:W-:Y:S02]  /*0420*/  FSETP.NEU.FTZ.AND P1, PT, |R3|, +INF , PT ;  /* 0x7f8000000300780b */ /* 0x000fe40003f3d200 */
[----:B------:R-:W-:-:S11]  /*0430*/  FSETP.NEU.FTZ.AND P0, PT, |R0|, +INF , PT ;  /* 0x7f8000000000780b */ /* 0x000fd60003f1d200 */
[----:B------:R-:W-:Y:S05]  /*0440*/  @!P1 BRA !P2, `(.L_x_5) ;  /* 0x00000004002c9947 */ /* 0x000fea0005000000 */
[----:B------:R-:W-:-:S04]  /*0450*/  LOP3.LUT P2, RZ, R8, 0x7fffffff, RZ, 0xc0, !PT ;  /* 0x7fffffff08ff7812 */ /* 0x000fc8000784c0ff */
[----:B------:R-:W-:-:S13]  /*0460*/  PLOP3.LUT P1, PT, P1, P2, PT, 0x2f, 0xf2 ;  /* 0x0000000000f2781c */ /* 0x000fda0000f24577 */
[----:B------:R-:W-:Y:S05]  /*0470*/  @P1 BRA `(.L_x_6) ;  /* 0x0000000400181947 */ /* 0x000fea0003800000 */
[----:B------:R-:W-:-:S04]  /*0480*/  LOP3.LUT P1, RZ, R9, 0x7fffffff, RZ, 0xc0, !PT ;  /* 0x7fffffff09ff7812 */ /* 0x000fc8000782c0ff */
[----:B------:R-:W-:-:S13]  /*0490*/  PLOP3.LUT P0, PT, P0, P1, PT, 0x2f, 0xf2 ;  /* 0x0000000000f2781c */ /* 0x000fda0000702577 */
[----:B------:R-:W-:Y:S05]  /*04a0*/  @P0 BRA `(.L_x_7) ;  /* 0x0000000400000947 */ /* 0x000fea0003800000 */
[----:B------:R-:W-:Y:S02]  /*04b0*/  ISETP.GE.AND P0, PT, R11, RZ, PT ;  /* 0x000000ff0b00720c */ /* 0x000fe40003f06270 */
[----:B------:R-:W-:-:S11]  /*04c0*/  ISETP.GE.AND P1, PT, R12, RZ, PT ;  /* 0x000000ff0c00720c */ /* 0x000fd60003f26270 */
[----:B------:R-:W-:Y:S02]  /*04d0*/  @P0 IMAD.MOV.U32 R10, RZ, RZ, RZ ;  /* 0x000000ffff0a0224 */ /* 0x000fe400078e00ff */
[----:B------:R-:W-:Y:S01]  /*04e0*/  @!P0 FFMA R8, R0, 1.84467440737095516160e+19, RZ ;  /* 0x5f80000000088823 */ /* 0x000fe200000000ff */
[----:B------:R-:W-:Y:S02]  /*04f0*/  @!P0 IMAD.MOV.U32 R10, RZ, RZ, -0x40 ;  /* 0xffffffc0ff0a8424 */ /* 0x000fe400078e00ff */
[----:B------:R-:W-:Y:S02]  /*0500*/  @!P1 FFMA R9, R3, 1.84467440737095516160e+19, RZ ;  /* 0x5f80000003099823 */ /* 0x000fe400000000ff */
[----:B------:R-:W-:-:S07]  /*0510*/  @!P1 VIADD R10, R10, 0x40 ;  /* 0x000000400a0a9836 */ /* 0x000fce0000000000 */
.L_x_3:
[----:B------:R-:W-:Y:S01]  /*0520*/  LEA R0, R7, 0xc0800000, 0x17 ;  /* 0xc080000007007811 */ /* 0x000fe200078eb8ff */
[----:B------:R-:W-:Y:S01]  /*0530*/  VIADD R6, R6, 0xffffff81 ;  /* 0xffffff8106067836 */ /* 0x000fe20000000000 */
[----:B------:R-:W-:Y:S03]  /*0540*/  BSSY.RECONVERGENT B2, `(.L_x_8) ;  /* 0x0000035000027945 */ /* 0x000fe60003800200 */
[----:B------:R-:W-:Y:S01]  /*0550*/  IMAD.IADD R9, R9, 0x1, -R0 ;  /* 0x0000000109097824 */ /* 0x000fe200078e0a00 */
[C---:B------:R-:W-:Y:S01]  /*0560*/  IADD3 R7, PT, PT, R6.reuse, 0x7f, -R7 ;  /* 0x0000007f06077810 */ /* 0x040fe20007ffe807 */
[----:B------:R-:W-:Y:S02]  /*0570*/  IMAD R0, R6, -0x800000, R8 ;  /* 0xff80000006007824 */ /* 0x000fe400078e0208 */
[----:B------:R-:W0:Y:S01]  /*0580*/  MUFU.RCP R3, R9 ;  /* 0x0000000900037308 */ /* 0x000e220000001000 */
[----:B------:R-:W-:Y:S01]  /*0590*/  FADD.FTZ R11, -R9, -RZ ;  /* 0x800000ff090b7221 */ /* 0x000fe20000010100 */
[----:B------:R-:W-:-:S03]  /*05a0*/  IMAD.IADD R7, R7, 0x1, R10 ;  /* 0x0000000107077824 */ /* 0x000fc600078e020a */
[----:B0-----:R-:W-:-:S04]  /*05b0*/  FFMA R12, R3, R11, 1 ;  /* 0x3f800000030c7423 */ /* 0x001fc8000000000b */
[----:B------:R-:W-:-:S04]  /*05c0*/  FFMA R12, R3, R12, R3 ;  /* 0x0000000c030c7223 */ /* 0x000fc80000000003 */
[----:B------:R-:W-:-:S04]  /*05d0*/  FFMA R3, R0, R12, RZ ;  /* 0x0000000c00037223 */ /* 0x000fc800000000ff */
[----:B------:R-:W-:-:S04]  /*05e0*/  FFMA R8, R11, R3, R0 ;  /* 0x000000030b087223 */ /* 0x000fc80000000000 */
[----:B------:R-:W-:-:S04]  /*05f0*/  FFMA R13, R12, R8, R3 ;  /* 0x000000080c0d7223 */ /* 0x000fc80000000003 */
[----:B------:R-:W-:-:S04]  /*0600*/  FFMA R8, R11, R13, R0 ;  /* 0x0000000d0b087223 */ /* 0x000fc80000000000 */
[----:B------:R-:W-:-:S05]  /*0610*/  FFMA R0, R12, R8, R13 ;  /* 0x000000080c007223 */ /* 0x000fca000000000d */
[----:B------:R-:W-:-:S04]  /*0620*/  SHF.R.U32.HI R3, RZ, 0x17, R0 ;  /* 0x00000017ff037819 */ /* 0x000fc80000011600 */
[----:B------:R-:W-:-:S05]  /*0630*/  LOP3.LUT R3, R3, 0xff, RZ, 0xc0, !PT ;  /* 0x000000ff03037812 */ /* 0x000fca00078ec0ff */
[----:B------:R-:W-:-:S04]  /*0640*/  IMAD.IADD R9, R3, 0x1, R7 ;  /* 0x0000000103097824 */ /* 0x000fc800078e0207 */
[----:B------:R-:W-:-:S05]  /*0650*/  VIADD R3, R9, 0xffffffff ;  /* 0xffffffff09037836 */ /* 0x000fca0000000000 */
[----:B------:R-:W-:-:S13]  /*0660*/  ISETP.GE.U32.AND P0, PT, R3, 0xfe, PT ;  /* 0x000000fe0300780c */ /* 0x000fda0003f06070 */
[----:B------:R-:W-:Y:S05]  /*0670*/  @!P0 BRA `(.L_x_9) ;  /* 0x0000000000808947 */ /* 0x000fea0003800000 */
[----:B------:R-:W-:-:S13]  /*0680*/  ISETP.GT.AND P0, PT, R9, 0xfe, PT ;  /* 0x000000fe0900780c */ /* 0x000fda0003f04270 */
[----:B------:R-:W-:Y:S05]  /*0690*/  @P0 BRA `(.L_x_10) ;  /* 0x00000000006c0947 */ /* 0x000fea0003800000 */
[----:B------:R-:W-:-:S13]  /*06a0*/  ISETP.GE.AND P0, PT, R9, 0x1, PT ;  /* 0x000000010900780c */ /* 0x000fda0003f06270 */
[----:B------:R-:W-:Y:S05]  /*06b0*/  @P0 BRA `(.L_x_11) ;  /* 0x0000000000740947 */ /* 0x000fea0003800000 */
[----:B------:R-:W-:Y:S02]  /*06c0*/  ISETP.GE.AND P0, PT, R9, -0x18, PT ;  /* 0xffffffe80900780c */ /* 0x000fe40003f06270 */
[----:B------:R-:W-:-:S11]  /*06d0*/  LOP3.LUT R0, R0, 0x80000000, RZ, 0xc0, !PT ;  /* 0x8000000000007812 */ /* 0x000fd600078ec0ff */
[----:B------:R-:W-:Y:S05]  /*06e0*/  @!P0 BRA `(.L_x_11) ;  /* 0x0000000000688947 */ /* 0x000fea0003800000 */
[CCC-:B------:R-:W-:Y:S01]  /*06f0*/  FFMA.RZ R3, R12.reuse, R8.reuse, R13.reuse ;  /* 0x000000080c037223 */ /* 0x1c0fe2000000c00d */
[CCC-:B------:R-:W-:Y:S01]  /*0700*/  FFMA.RM R6, R12.reuse, R8.reuse, R13.reuse ;  /* 0x000000080c067223 */ /* 0x1c0fe2000000400d */
[C---:B------:R-:W-:Y:S02]  /*0710*/  ISETP.NE.AND P2, PT, R9.reuse, RZ, PT ;  /* 0x000000ff0900720c */ /* 0x040fe40003f45270 */
[----:B------:R-:W-:Y:S02]  /*0720*/  ISETP.NE.AND P1, PT, R9, RZ, PT ;  /* 0x000000ff0900720c */ /* 0x000fe40003f25270 */
[----:B------:R-:W-:Y:S01]  /*0730*/  LOP3.LUT R7, R3, 0x7fffff, RZ, 0xc0, !PT ;  /* 0x007fffff03077812 */ /* 0x000fe200078ec0ff */
[----:B------:R-:W-:Y:S01]  /*0740*/  FFMA.RP R3, R12, R8, R13 ;  /* 0x000000080c037223 */ /* 0x000fe2000000800d */
[----:B------:R-:W-:Y:S02]  /*0750*/  VIADD R8, R9, 0x20 ;  /* 0x0000002009087836 */ /* 0x000fe40000000000 */
[----:B------:R-:W-:Y:S01]  /*0760*/  LOP3.LUT R7, R7, 0x800000, RZ, 0xfc, !PT ;  /* 0x0080000007077812 */ /* 0x000fe200078efcff */
[----:B------:R-:W-:Y:S01]  /*0770*/  IMAD.MOV R9, RZ, RZ, -R9 ;  /* 0x000000ffff097224 */ /* 0x000fe200078e0a09 */
[----:B------:R-:W-:-:S02]  /*0780*/  FSETP.NEU.FTZ.AND P0, PT, R3, R6, PT ;  /* 0x000000060300720b */ /* 0x000fc40003f1d000 */
[----:B------:R-:W-:Y:S02]  /*0790*/  SHF.L.U32 R8, R7, R8, RZ ;  /* 0x0000000807087219 */ /* 0x000fe400000006ff */
[----:B------:R-:W-:Y:S02]  /*07a0*/  SEL R6, R9, RZ, P2 ;  /* 0x000000ff09067207 */ /* 0x000fe40001000000 */
[----:B------:R-:W-:Y:S02]  /*07b0*/  ISETP.NE.AND P1, PT, R8, RZ, P1 ;  /* 0x000000ff0800720c */ /* 0x000fe40000f25270 */
[----:B------:R-:W-:Y:S02]  /*07c0*/  SHF.R.U32.HI R6, RZ, R6, R7 ;  /* 0x00000006ff067219 */ /* 0x000fe40000011607 */
[----:B------:R-:W-:Y:S02]  /*07d0*/  PLOP3.LUT P0, PT, P0, P1, PT, 0xf8, 0x8f ;  /* 0x00000000008f781c */ /* 0x000fe40000703f70 */
[----:B------:R-:W-:-:S02]  /*07e0*/  SHF.R.U32.HI R8, RZ, 0x1, R6 ;  /* 0x00000001ff087819 */ /* 0x000fc40000011606 */
[----:B------:R-:W-:-:S04]  /*07f0*/  SEL R3, RZ, 0x1, !P0 ;  /* 0x00000001ff037807 */ /* 0x000fc80004000000 */
[----:B------:R-:W-:-:S04]  /*0800*/  LOP3.LUT R3, R3, 0x1, R8, 0xf8, !PT ;  /* 0x0000000103037812 */ /* 0x000fc800078ef808 */
[----:B------:R-:W-:-:S05]  /*0810*/  LOP3.LUT R3, R3, R6, RZ, 0xc0, !PT ;  /* 0x0000000603037212 */ /* 0x000fca00078ec0ff */
[----:B------:R-:W-:-:S05]  /*0820*/  IMAD.IADD R3, R8, 0x1, R3 ;  /* 0x0000000108037824 */ /* 0x000fca00078e0203 */
[----:B------:R-:W-:Y:S01]  /*0830*/  LOP3.LUT R0, R3, R0, RZ, 0xfc, !PT ;  /* 0x0000000003007212 */ /* 0x000fe200078efcff */
[----:B------:R-:W-:Y:S06]  /*0840*/  BRA `(.L_x_11) ;  /* 0x0000000000107947 */ /* 0x000fec0003800000 */
.L_x_10:
[----:B------:R-:W-:-:S04]  /*0850*/  LOP3.LUT R0, R0, 0x80000000, RZ, 0xc0, !PT ;  /* 0x8000000000007812 */ /* 0x000fc800078ec0ff */
[----:B------:R-:W-:Y:S01]  /*0860*/  LOP3.LUT R0, R0, 0x7f800000, RZ, 0xfc, !PT ;  /* 0x7f80000000007812 */ /* 0x000fe200078efcff */
[----:B------:R-:W-:Y:S06]  /*0870*/  BRA `(.L_x_11) ;  /* 0x0000000000047947 */ /* 0x000fec0003800000 */
.L_x_9:
[----:B------:R-:W-:-:S07]  /*0880*/  IMAD R0, R7, 0x800000, R0 ;  /* 0x0080000007007824 */ /* 0x000fce00078e0200 */
.L_x_11:
[----:B------:R-:W-:Y:S05]  /*0890*/  BSYNC.RECONVERGENT B2 ;  /* 0x0000000000027941 */ /* 0x000fea0003800200 */
.L_x_8:
[----:B------:R-:W-:Y:S05]  /*08a0*/  BRA `(.L_x_12) ;  /* 0x0000000000207947 */ /* 0x000fea0003800000 */
.L_x_7:
[----:B------:R-:W-:-:S04]  /*08b0*/  LOP3.LUT R0, R9, 0x80000000, R8, 0x48, !PT ;  /* 0x8000000009007812 */ /* 0x000fc800078e4808 */
[----:B------:R-:W-:Y:S01]  /*08c0*/  LOP3.LUT R0, R0, 0x7f800000, RZ, 0xfc, !PT ;  /* 0x7f80000000007812 */ /* 0x000fe200078efcff */
[----:B------:R-:W-:Y:S06]  /*08d0*/  BRA `(.L_x_12) ;  /* 0x0000000000147947 */ /* 0x000fec0003800000 */
.L_x_6:
[----:B------:R-:W-:Y:S01]  /*08e0*/  LOP3.LUT R0, R9, 0x80000000, R8, 0x48, !PT ;  /* 0x8000000009007812 */ /* 0x000fe200078e4808 */
[----:B------:R-:W-:Y:S06]  /*08f0*/  BRA `(.L_x_12) ;  /* 0x00000000000c7947 */ /* 0x000fec0003800000 */
.L_x_5:
[----:B------:R-:W0:Y:S01]  /*0900*/  MUFU.RSQ R0, -QNAN ;  /* 0xffc0000000007908 */ /* 0x000e220000001400 */
[----:B------:R-:W-:Y:S05]  /*0910*/  BRA `(.L_x_12) ;  /* 0x0000000000047947 */ /* 0x000fea0003800000 */
.L_x_4:
[----:B------:R-:W-:-:S07]  /*0920*/  FADD.FTZ R0, R0, R3 ;  /* 0x0000000300007221 */ /* 0x000fce0000010000 */
.L_x_12:
[----:B------:R-:W-:Y:S05]  /*0930*/  BSYNC.RECONVERGENT B1 ;  /* 0x0000000000017941 */ /* 0x000fea0003800200 */
.L_x_2:
[----:B------:R-:W-:-:S04]  /*0940*/  IMAD.MOV.U32 R3, RZ, RZ, 0x0 ;  /* 0x00000000ff037424 */ /* 0x000fc800078e00ff */
[----:B0-----:R-:W-:Y:S05]  /*0950*/  RET.REL.NODEC R2 `(_Z6dividePfS_m) ;  /* 0xfffffff402a87950 */ /* 0x001fea0003c3ffff */
.L_x_13:
[----:B------:R-:W-:-:S00]  /*0960*/  BRA `(.L_x_13) ;  /* 0xfffffffc00fc7947 */ /* 0x000fc0000383ffff */
[----:B------:R-:W-:-:S00]  /*0970*/  NOP ;  /* 0x0000000000007918 */ /* 0x000fc00000000000 */
        /* <DEDUP_REMOVED lines=8> */
.L_x_23:


//--------------------- .text._Z10load_normsPfS_m --------------------------
	.section	.text._Z10load_normsPfS_m,"ax",@progbits
	.align	128
        .global         _Z10load_normsPfS_m
        .type           _Z10load_normsPfS_m,@function
        .size           _Z10load_normsPfS_m,(.L_x_24 - _Z10load_normsPfS_m)
        .other          _Z10load_normsPfS_m,@"STO_CUDA_ENTRY STV_DEFAULT"
_Z10load_normsPfS_m:
.text._Z10load_normsPfS_m:
[----:B------:R-:W-:Y:S01]  /*0000*/  LDC R1, c[0x0][0x37c] ;  /* 0x0000df00ff017b82 */ /* 0x000fe20000000800 */
[----:B------:R-:W0:Y:S01]  /*0010*/  S2R R2, SR_CTAID.X ;  /* 0x0000000000027919 */ /* 0x000e220000002500 */
[----:B------:R-:W0:Y:S01]  /*0020*/  LDCU UR4, c[0x0][0x360] ;  /* 0x00006c00ff0477ac */ /* 0x000e220008000800 */
[----:B------:R-:W0:Y:S01]  /*0030*/  S2R R3, SR_TID.X ;  /* 0x0000000000037919 */ /* 0x000e220000002100 */
[----:B------:R-:W1:Y:S01]  /*0040*/  LDCU.64 UR6, c[0x0][0x390] ;  /* 0x00007200ff0677ac */ /* 0x000e620008000a00 */
[----:B0-----:R-:W-:-:S05]  /*0050*/  IMAD R2, R2, UR4, R3 ;  /* 0x0000000402027c24 */ /* 0x001fca000f8e0203 */
[----:B-1----:R-:W-:-:S04]  /*0060*/  ISETP.GE.U32.AND P0, PT, R2, UR6, PT ;  /* 0x0000000602007c0c */ /* 0x002fc8000bf06070 */
[----:B------:R-:W-:-:S13]  /*0070*/  ISETP.GE.U32.AND.EX P0, PT, RZ, UR7, PT, P0 ;  /* 0x00000007ff007c0c */ /* 0x000fda000bf06100 */
[----:B------:R-:W-:Y:S05]  /*0080*/  @P0 EXIT ;  /* 0x000000000000094d */ /* 0x000fea0003800000 */
[----:B------:R-:W0:Y:S01]  /*0090*/  LDCU.64 UR8, c[0x0][0x380] ;  /* 0x00007000ff0877ac */ /* 0x000e220008000a00 */
[----:B------:R-:W-:Y:S01]  /*00a0*/  HFMA2 R3, -RZ, RZ, 0, 0 ;  /* 0x00000000ff037431 */ /* 0x000fe200000001ff */
[----:B------:R-:W1:Y:S02]  /*00b0*/  LDCU.64 UR4, c[0x0][0x358] ;  /* 0x00006b00ff0477ac */ /* 0x000e640008000a00 */
[----:B------:R-:W-:-:S04]  /*00c0*/  IMAD.WIDE.U32 R4, R2, UR6, R2 ;  /* 0x0000000602047c25 */ /* 0x000fc8000f8e0002 */
[----:B------:R-:W-:Y:S01]  /*00d0*/  IMAD R5, R2, UR7, R5 ;  /* 0x0000000702057c24 */ /* 0x000fe2000f8e0205 */
[----:B0-----:R-:W-:-:S04]  /*00e0*/  LEA R6, P0, R4, UR8, 0x2 ;  /* 0x0000000804067c11 */ /* 0x001fc8000f8010ff */
[----:B------:R-:W-:-:S05]  /*00f0*/  LEA.HI.X R7, R4, UR9, R5, 0x2, P0 ;  /* 0x0000000904077c11 */ /* 0x000fca00080f1405 */
[----:B-1----:R-:W2:Y:S01]  /*0100*/  LDG.E R0, desc[UR4][R6.64] ;  /* 0x0000000406007981 */ /* 0x002ea2000c1e1900 */
[----:B------:R-:W-:Y:S01]  /*0110*/  BSSY.RECONVERGENT B0, `(.L_x_14) ;  /* 0x000000c000007945 */ /* 0x000fe20003800200 */
[----:B--2---:R-:W-:Y:S01]  /*0120*/  IADD3 R4, PT, PT, R0, -0xd000000, RZ ;  /* 0xf300000000047810 */ /* 0x004fe20007ffe0ff */
[----:B------:R0:W1:Y:S03]  /*0130*/  MUFU.RSQ R5, R0 ;  /* 0x0000000000057308 */ /* 0x0000660000001400 */
[----:B------:R-:W-:-:S13]  /*0140*/  ISETP.GT.U32.AND P0, PT, R4, 0x727fffff, PT ;  /* 0x727fffff0400780c */ /* 0x000fda0003f04070 */
[----:B0-----:R-:W-:Y:S05]  /*0150*/  @!P0 BRA `(.L_x_15) ;  /* 0x00000000000c8947 */ /* 0x001fea0003800000 */
[----:B------:R-:W-:-:S07]  /*0160*/  MOV R9, 0x180 ;  /* 0x0000018000097802 */ /* 0x000fce0000000f00 */
[----:B-1----:R-:W-:Y:S05]  /*0170*/  CALL.REL.NOINC `($__internal_1_$__cuda_sm20_sqrt_rn_f32_slowpath) ;  /* 0x00000000002c7944 */ /* 0x002fea0003c00000 */
[----:B------:R-:W-:Y:S05]  /*0180*/  BRA `(.L_x_16) ;  /* 0x0000000000107947 */ /* 0x000fea0003800000 */
.L_x_15:
[----:B-1----:R-:W-:Y:S01]  /*0190*/  FMUL.FTZ R7, R0, R5 ;  /* 0x0000000500077220 */ /* 0x002fe20000410000 */
[----:B------:R-:W-:-:S03]  /*01a0*/  FMUL.FTZ R5, R5, 0.5 ;  /* 0x3f00000005057820 */ /* 0x000fc60000410000 */
[----:B------:R-:W-:-:S04]  /*01b0*/  FFMA R0, -R7, R7, R0 ;  /* 0x0000000707007223 */ /* 0x000fc80000000100 */
[----:B------:R-:W-:-:S07]  /*01c0*/  FFMA R7, R0, R5, R7 ;  /* 0x0000000500077223 */ /* 0x000fce0000000007 */
.L_x_16:
[----:B------:R-:W-:Y:S05]  /*01d0*/  BSYNC.RECONVERGENT B0 ;  /* 0x0000000000007941 */ /* 0x000fea0003800200 */
.L_x_14:
[----:B------:R-:W0:Y:S02]  /*01e0*/  LDCU.64 UR6, c[0x0][0x388] ;  /* 0x00007100ff0677ac */ /* 0x000e240008000a00 */
[----:B0-----:R-:W-:-:S04]  /*01f0*/  LEA R4, P0, R2, UR6, 0x2 ;  /* 0x0000000602047c11 */ /* 0x001fc8000f8010ff */
[----:B------:R-:W-:-:S05]  /*0200*/  LEA.HI.X R5, R2, UR7, RZ, 0x2, P0 ;  /* 0x0000000702057c11 */ /* 0x000fca00080f14ff */
[----:B------:R-:W-:Y:S01]  /*0210*/  STG.E desc[UR4][R4.64], R7 ;  /* 0x0000000704007986 */ /* 0x000fe2000c101904 */
[----:B------:R-:W-:Y:S05]  /*0220*/  EXIT ;  /* 0x000000000000794d */ /* 0x000fea0003800000 */
        .weak           $__internal_1_$__cuda_sm20_sqrt_rn_f32_slowpath
        .type           $__internal_1_$__cuda_sm20_sqrt_rn_f32_slowpath,@function
        .size           $__internal_1_$__cuda_sm20_sqrt_rn_f32_slowpath,(.L_x_24 - $__internal_1_$__cuda_sm20_sqrt_rn_f32_slowpath)
$__internal_1_$__cuda_sm20_sqrt_rn_f32_slowpath:
[----:B------:R-:W-:-:S13]  /*0230*/  LOP3.LUT P0, RZ, R0, 0x7fffffff, RZ, 0xc0, !PT ;  /* 0x7fffffff00ff7812 */ /* 0x000fda000780c0ff */
[----:B------:R-:W-:Y:S01]  /*0240*/  @!P0 MOV R4, R0 ;  /* 0x0000000000048202 */ /* 0x000fe20000000f00 */
[----:B------:R-:W-:Y:S06]  /*0250*/  @!P0 BRA `(.L_x_17) ;  /* 0x0000000000408947 */ /* 0x000fec0003800000 */
[----:B------:R-:W-:-:S13]  /*0260*/  FSETP.GEU.FTZ.AND P0, PT, R0, RZ, PT ;  /* 0x000000ff0000720b */ /* 0x000fda0003f1e000 */
[----:B------:R-:W-:Y:S01]  /*0270*/  @!P0 IMAD.MOV.U32 R4, RZ, RZ, 0x7fffffff ;  /* 0x7fffffffff048424 */ /* 0x000fe200078e00ff */
[----:B------:R-:W-:Y:S06]  /*0280*/  @!P0 BRA `(.L_x_17) ;  /* 0x0000000000348947 */ /* 0x000fec0003800000 */
[----:B------:R-:W-:-:S13]  /*0290*/  FSETP.GTU.FTZ.AND P0, PT, |R0|, +INF , PT ;  /* 0x7f8000000000780b */ /* 0x000fda0003f1c200 */
[----:B------:R-:W-:Y:S01]  /*02a0*/  @P0 FADD.FTZ R4, R0, 1 ;  /* 0x3f80000000040421 */ /* 0x000fe20000010000 */
[----:B------:R-:W-:Y:S06]  /*02b0*/  @P0 BRA `(.L_x_17) ;  /* 0x0000000000280947 */ /* 0x000fec0003800000 */
[----:B------:R-:W-:-:S13]  /*02c0*/  FSETP.NEU.FTZ.AND P0, PT, |R0|, +INF , PT ;  /* 0x7f8000000000780b */ /* 0x000fda0003f1d200 */
[----:B------:R-:W-:-:S04]  /*02d0*/  @P0 FFMA R5, R0, 1.84467440737095516160e+19, RZ ;  /* 0x5f80000000050823 */ /* 0x000fc800000000ff */
[----:B------:R-:W0:Y:S02]  /*02e0*/  @P0 MUFU.RSQ R4, R5 ;  /* 0x0000000500040308 */ /* 0x000e240000001400 */
[----:B0-----:R-:W-:Y:S01]  /*02f0*/  @P0 FMUL.FTZ R6, R5, R4 ;  /* 0x0000000405060220 */ /* 0x001fe20000410000 */
[----:B------:R-:W-:Y:S01]  /*0300*/  @P0 FMUL.FTZ R8, R4, 0.5 ;  /* 0x3f00000004080820 */ /* 0x000fe20000410000 */
[----:B------:R-:W-:Y:S02]  /*0310*/  @!P0 MOV R4, R0 ;  /* 0x0000000000048202 */ /* 0x000fe40000000f00 */
[----:B------:R-:W-:-:S04]  /*0320*/  @P0 FADD.FTZ R7, -R6, -RZ ;  /* 0x800000ff06070221 */ /* 0x000fc80000010100 */
[----:B------:R-:W-:-:S04]  /*0330*/  @P0 FFMA R7, R6, R7, R5 ;  /* 0x0000000706070223 */ /* 0x000fc80000000005 */
[----:B------:R-:W-:-:S04]  /*0340*/  @P0 FFMA R7, R7, R8, R6 ;  /* 0x0000000807070223 */ /* 0x000fc80000000006 */
[----:B------:R-:W-:-:S07]  /*0350*/  @P0 FMUL.FTZ R4, R7, 2.3283064365386962891e-10 ;  /* 0x2f80000007040820 */ /* 0x000fce0000410000 */
.L_x_17:
[----:B------:R-:W-:Y:S02]  /*0360*/  HFMA2 R5, -RZ, RZ, 0, 0 ;  /* 0x00000000ff057431 */ /* 0x000fe400000001ff */
[----:B------:R-:W-:Y:S01]  /*0370*/  IMAD.MOV.U32 R7, RZ, RZ, R4 ;  /* 0x000000ffff077224 */ /* 0x000fe200078e0004 */
[----:B------:R-:W-:-:S04]  /*0380*/  MOV R4, R9 ;  /* 0x0000000900047202 */ /* 0x000fc80000000f00 */
[----:B------:R-:W-:Y:S05]  /*0390*/  RET.REL.NODEC R4 `(_Z10load_normsPfS_m) ;  /* 0xfffffffc04187950 */ /* 0x000fea0003c3ffff */
.L_x_18:
        /* <DEDUP_REMOVED lines=14> */
.L_x_24:


//--------------------- .text._Z13reduce_scalarPfS_m --------------------------
	.section	.text._Z13reduce_scalarPfS_m,"ax",@progbits
	.align	128
        .global         _Z13reduce_scalarPfS_m
        .type           _Z13reduce_scalarPfS_m,@function
        .size           _Z13reduce_scalarPfS_m,(.L_x_27 - _Z13reduce_scalarPfS_m)
        .other          _Z13reduce_scalarPfS_m,@"STO_CUDA_ENTRY STV_DEFAULT"
_Z13reduce_scalarPfS_m:
.text._Z13reduce_scalarPfS_m:
[----:B------:R-:W-:Y:S01]  /*0000*/  LDC R1, c[0x0][0x37c] ;  /* 0x0000df00ff017b82 */ /* 0x000fe20000000800 */
[----:B------:R-:W0:Y:S01]  /*0010*/  S2R R0, SR_CTAID.X ;  /* 0x0000000000007919 */ /* 0x000e220000002500 */
[----:B------:R-:W0:Y:S01]  /*0020*/  LDCU UR5, c[0x0][0x360] ;  /* 0x00006c00ff0577ac */ /* 0x000e220008000800 */
[----:B------:R-:W1:Y:S01]  /*0030*/  S2R R7, SR_TID.X ;  /* 0x0000000000077919 */ /* 0x000e620000002100 */
[----:B------:R-:W2:Y:S01]  /*0040*/  LDCU.64 UR6, c[0x0][0x390] ;  /* 0x00007200ff0677ac */ /* 0x000ea20008000a00 */
[----:B------:R-:W3:Y:S01]  /*0050*/  LDCU.64 UR8, c[0x0][0x358] ;  /* 0x00006b00ff0877ac */ /* 0x000ee20008000a00 */
[----:B0-----:R-:W-:-:S05]  /*0060*/  IMAD R2, R0, UR5, RZ ;  /* 0x0000000500027c24 */ /* 0x001fca000f8e02ff */
[----:B-1----:R-:W-:-:S04]  /*0070*/  LEA R3, P0, R2, R7, 0x1 ;  /* 0x0000000702037211 */ /* 0x002fc800078008ff */
[C---:B--2---:R-:W-:Y:S01]  /*0080*/  ISETP.GE.U32.AND P1, PT, R3.reuse, UR6, PT ;  /* 0x0000000603007c0c */ /* 0x044fe2000bf26070 */
[----:B------:R-:W-:Y:S01]  /*0090*/  IMAD.X R4, RZ, RZ, RZ, P0 ;  /* 0x000000ffff047224 */ /* 0x000fe200000e06ff */
[----:B------:R-:W-:-:S04]  /*00a0*/  IADD3 R5, P2, PT, R3, UR5, RZ ;  /* 0x0000000503057c10 */ /* 0x000fc8000ff5e0ff */
[----:B------:R-:W-:Y:S01]  /*00b0*/  ISETP.GE.U32.AND.EX P1, PT, R4, UR7, PT, P1 ;  /* 0x0000000704007c0c */ /* 0x000fe2000bf26110 */
[----:B------:R-:W-:Y:S01]  /*00c0*/  IMAD.X R6, RZ, RZ, R4, P2 ;  /* 0x000000ffff067224 */ /* 0x000fe200010e0604 */
[----:B------:R-:W-:-:S04]  /*00d0*/  ISETP.GE.U32.AND P0, PT, R5, UR6, PT ;  /* 0x0000000605007c0c */ /* 0x000fc8000bf06070 */
[----:B------:R-:W-:-:S07]  /*00e0*/  ISETP.GE.U32.AND.EX P0, PT, R6, UR7, PT, P0 ;  /* 0x0000000706007c0c */ /* 0x000fce000bf06100 */
[----:B------:R-:W0:Y:S08]  /*00f0*/  @!P1 LDC.64 R8, c[0x0][0x380] ;  /* 0x0000e000ff089b82 */ /* 0x000e300000000a00 */
[----:B------:R-:W1:Y:S01]  /*0100*/  @!P0 LDC.64 R10, c[0x0][0x380] ;  /* 0x0000e000ff0a8b82 */ /* 0x000e620000000a00 */
[----:B0-----:R-:W-:-:S04]  /*0110*/  @!P1 LEA R2, P2, R3, R8, 0x2 ;  /* 0x0000000803029211 */ /* 0x001fc800078410ff */
[----:B------:R-:W-:Y:S02]  /*0120*/  @!P1 LEA.HI.X R3, R3, R9, R4, 0x2, P2 ;  /* 0x0000000903039211 */ /* 0x000fe400010f1404 */
[----:B-1----:R-:W-:-:S03]  /*0130*/  @!P0 LEA R4, P2, R5, R10, 0x2 ;  /* 0x0000000a05048211 */ /* 0x002fc600078410ff */
[----:B---3--:R-:W2:Y:S01]  /*0140*/  @!P1 LDG.E R2, desc[UR8][R2.64] ;  /* 0x0000000802029981 */ /* 0x008ea2000c1e1900 */
[----:B------:R-:W-:-:S06]  /*0150*/  @!P0 LEA.HI.X R5, R5, R11, R6, 0x2, P2 ;  /* 0x0000000b05058211 */ /* 0x000fcc00010f1406 */
[----:B------:R-:W3:Y:S01]  /*0160*/  @!P0 LDG.E R5, desc[UR8][R4.64] ;  /* 0x0000000804058981 */ /* 0x000ee2000c1e1900 */
[----:B------:R-:W0:Y:S01]  /*0170*/  S2UR UR6, SR_CgaCtaId ;  /* 0x00000000000679c3 */ /* 0x000e220000008800 */
[----:B------:R-:W-:Y:S01]  /*0180*/  USHF.R.U32.HI UR5, URZ, 0x1, UR5 ;  /* 0x00000001ff057899 */ /* 0x000fe20008011605 */
[----:B------:R-:W-:Y:S01]  /*0190*/  IMAD.MOV.U32 R9, RZ, RZ, RZ ;  /* 0x000000ffff097224 */ /* 0x000fe200078e00ff */
[----:B------:R-:W-:Y:S01]  /*01a0*/  UMOV UR4, 0x400 ;  /* 0x0000040000047882 */ /* 0x000fe20000000000 */
[----:B------:R-:W-:-:S03]  /*01b0*/  IMAD.MOV.U32 R6, RZ, RZ, RZ ;  /* 0x000000ffff067224 */ /* 0x000fc600078e00ff */
[----:B------:R-:W-:Y:S01]  /*01c0*/  ISETP.LT.U32.AND P2, PT, R7, UR5, PT ;  /* 0x0000000507007c0c */ /* 0x000fe2000bf41070 */
[----:B0-----:R-:W-:Y:S01]  /*01d0*/  ULEA UR4, UR6, UR4, 0x18 ;  /* 0x0000000406047291 */ /* 0x001fe2000f8ec0ff */
[----:B--2---:R-:W-:-:S05]  /*01e0*/  @!P1 FADD R9, RZ, R2 ;  /* 0x00000002ff099221 */ /* 0x004fca0000000000 */
[C---:B------:R-:W-:Y:S01]  /*01f0*/  LEA R2, R7.reuse, UR4, 0x2 ;  /* 0x0000000407027c11 */ /* 0x040fe2000f8e10ff */
[----:B------:R-:W-:Y:S01]  /*0200*/  @!P1 IMAD.MOV.U32 R6, RZ, RZ, R9 ;  /* 0x000000ffff069224 */ /* 0x000fe200078e0009 */
[----:B------:R-:W-:-:S03]  /*0210*/  ISETP.NE.AND P1, PT, R7, RZ, PT ;  /* 0x000000ff0700720c */ /* 0x000fc60003f25270 */
[----:B------:R0:W-:Y:S01]  /*0220*/  STS [R2], R9 ;  /* 0x0000000902007388 */ /* 0x0001e20000000800 */
[----:B---3--:R-:W-:-:S05]  /*0230*/  @!P0 FADD R5, R5, R6 ;  /* 0x0000000605058221 */ /* 0x008fca0000000000 */
[----:B------:R0:W-:Y:S01]  /*0240*/  @!P0 STS [R2], R5 ;  /* 0x0000000502008388 */ /* 0x0001e20000000800 */
[----:B------:R-:W-:Y:S06]  /*0250*/  BAR.SYNC.DEFER_BLOCKING 0x0 ;  /* 0x0000000000007b1d */ /* 0x000fec0000010000 */
[----:B------:R-:W-:Y:S05]  /*0260*/  @!P2 BRA `(.L_x_19) ;  /* 0x000000000038a947 */ /* 0x000fea0003800000 */
[----:B------:R-:W-:Y:S02]  /*0270*/  IMAD.U32 R6, RZ, RZ, UR5 ;  /* 0x00000005ff067e24 */ /* 0x000fe4000f8e00ff */
[----:B0-----:R-:W-:-:S07]  /*0280*/  IMAD.MOV.U32 R9, RZ, RZ, RZ ;  /* 0x000000ffff097224 */ /* 0x001fce00078e00ff */
.L_x_20:
[C---:B------:R-:W-:Y:S01]  /*0290*/  IMAD R3, R6.reuse, 0x4, R2 ;  /* 0x0000000406037824 */ /* 0x040fe200078e0202 */
[----:B------:R-:W-:Y:S01]  /*02a0*/  LDS R4, [R2] ;  /* 0x0000000002047984 */ /* 0x000fe20000000800 */
[--C-:B------:R-:W-:Y:S01]  /*02b0*/  SHF.R.U64 R6, R6, 0x1, R9.reuse ;  /* 0x0000000106067819 */ /* 0x100fe20000001209 */
[----:B------:R-:W-:Y:S05]  /*02c0*/  WARPSYNC.ALL ;  /* 0x0000000000007948 */ /* 0x000fea0003800000 */
[----:B------:R-:W0:Y:S01]  /*02d0*/  LDS R3, [R3] ;  /* 0x0000000003037984 */ /* 0x000e220000000800 */
[----:B------:R-:W-:Y:S02]  /*02e0*/  SHF.R.U32.HI R9, RZ, 0x1, R9 ;  /* 0x00000001ff097819 */ /* 0x000fe40000011609 */
[----:B------:R-:W-:-:S04]  /*02f0*/  ISETP.GT.U32.AND P0, PT, R6, R7, PT ;  /* 0x000000070600720c */ /* 0x000fc80003f04070 */
[----:B------:R-:W-:Y:S01]  /*0300*/  ISETP.GT.U32.AND.EX P0, PT, R9, RZ, PT, P0 ;  /* 0x000000ff0900720c */ /* 0x000fe20003f04100 */
[----:B01----:R-:W-:-:S05]  /*0310*/  FADD R5, R3, R4 ;  /* 0x0000000403057221 */ /* 0x003fca0000000000 */
[----:B------:R1:W-:Y:S01]  /*0320*/  STS [R2], R5 ;  /* 0x0000000502007388 */ /* 0x0003e20000000800 */
[----:B------:R-:W-:Y:S06]  /*0330*/  BAR.SYNC.DEFER_BLOCKING 0x0 ;  /* 0x0000000000007b1d */ /* 0x000fec0000010000 */
[----:B------:R-:W-:Y:S05]  /*0340*/  @P0 BRA `(.L_x_20) ;  /* 0xfffffffc00d00947 */ /* 0x000fea000383ffff */
.L_x_19:
[----:B------:R-:W-:Y:S05]  /*0350*/  @P1 EXIT ;  /* 0x000000000000194d */ /* 0x000fea0003800000 */
[----:B01----:R-:W0:Y:S01]  /*0360*/  LDS R5, [UR4] ;  /* 0x00000004ff057984 */ /* 0x003e220008000800 */
[----:B------:R-:W1:Y:S02]  /*0370*/  LDC.64 R2, c[0x0][0x388] ;  /* 0x0000e200ff027b82 */ /* 0x000e640000000a00 */
[----:B-1----:R-:W-:-:S05]  /*0380*/  IMAD.WIDE.U32 R2, R0, 0x4, R2 ;  /* 0x0000000400027825 */ /* 0x002fca00078e0002 */
[----:B0-----:R-:W-:Y:S01]  /*0390*/  STG.E desc[UR8][R2.64], R5 ;  /* 0x0000000502007986 */ /* 0x001fe2000c101908 */
[----:B------:R-:W-:Y:S05]  /*03a0*/  EXIT ;  /* 0x000000000000794d */ /* 0x000fea0003800000 */
.L_x_21:
        /* <DEDUP_REMOVED lines=13> */
.L_x_27:


//--------------------- .text._Z10load_prodsPfS_S_m --------------------------
	.section	.text._Z10load_prodsPfS_S_m,"ax",@progbits
	.align	128
        .global         _Z10load_prodsPfS_S_m
        .type           _Z10load_prodsPfS_S_m,@function
        .size           _Z10load_prodsPfS_S_m,(.L_x_28 - _Z10load_prodsPfS_S_m)
        .other          _Z10load_prodsPfS_S_m,@"STO_CUDA_ENTRY STV_DEFAULT"
_Z10load_prodsPfS_S_m:
.text._Z10load_prodsPfS_S_m:
[----:B------:R-:W-:Y:S01]  /*0000*/  LDC R1, c[0x0][0x37c] ;  /* 0x0000df00ff017b82 */ /* 0x000fe20000000800 */
[----:B------:R-:W0:Y:S07]  /*0010*/  S2R R3, SR_TID.X ;  /* 0x0000000000037919 */ /* 0x000e2e0000002100 */
[----:B------:R-:W0:Y:S01]  /*0020*/  S2UR UR4, SR_CTAID.X ;  /* 0x00000000000479c3 */ /* 0x000e220000002500 */
[----:B------:R-:W1:Y:S07]  /*0030*/  LDCU.64 UR6, c[0x0][0x398] ;  /* 0x00007300ff0677ac */ /* 0x000e6e0008000a00 */
[----:B------:R-:W0:Y:S02]  /*0040*/  LDC R0, c[0x0][0x360] ;  /* 0x0000d800ff007b82 */ /* 0x000e240000000800 */
[----:B0-----:R-:W-:-:S05]  /*0050*/  IMAD R0, R0, UR4, R3 ;  /* 0x0000000400007c24 */ /* 0x001fca000f8e0203 */
[----:B-1----:R-:W-:-:S04]  /*0060*/  ISETP.GE.U32.AND P0, PT, R0, UR6, PT ;  /* 0x0000000600007c0c */ /* 0x002fc8000bf06070 */
[----:B------:R-:W-:-:S13]  /*0070*/  ISETP.GE.U32.AND.EX P0, PT, RZ, UR7, PT, P0 ;  /* 0x00000007ff007c0c */ /* 0x000fda000bf06100 */
[----:B------:R-:W-:Y:S05]  /*0080*/  @P0 EXIT ;  /* 0x000000000000094d */ /* 0x000fea0003800000 */
[----:B------:R-:W0:Y:S01]  /*0090*/  LDCU.128 UR8, c[0x0][0x380] ;  /* 0x00007000ff0877ac */ /* 0x000e220008000c00 */
[----:B------:R-:W-:Y:S01]  /*00a0*/  IMAD.SHL.U32 R6, R0, 0x4, RZ ;  /* 0x0000000400067824 */ /* 0x000fe200078e00ff */
[----:B------:R-:W-:Y:S01]  /*00b0*/  SHF.R.U32.HI R0, RZ, 0x1e, R0 ;  /* 0x0000001eff007819 */ /* 0x000fe20000011600 */
[----:B------:R-:W1:Y:S01]  /*00c0*/  LDCU.64 UR4, c[0x0][0x358] ;  /* 0x00006b00ff0477ac */ /* 0x000e620008000a00 */
[----:B------:R-:W2:Y:S02]  /*00d0*/  LDCU.64 UR6, c[0x0][0x390] ;  /* 0x00007200ff0677ac */ /* 0x000ea40008000a00 */
[C---:B0-----:R-:W-:Y:S02]  /*00e0*/  IADD3 R4, P1, PT, R6.reuse, UR10, RZ ;  /* 0x0000000a06047c10 */ /* 0x041fe4000ff3e0ff */
[----:B------:R-:W-:Y:S02]  /*00f0*/  IADD3 R2, P0, PT, R6, UR8, RZ ;  /* 0x0000000806027c10 */ /* 0x000fe4000ff1e0ff */
[----:B------:R-:W-:-:S02]  /*0100*/  IADD3.X R5, PT, PT, R0, UR11, RZ, P1, !PT ;  /* 0x0000000b00057c10 */ /* 0x000fc40008ffe4ff */
[----:B------:R-:W-:-:S04]  /*0110*/  IADD3.X R3, PT, PT, R0, UR9, RZ, P0, !PT ;  /* 0x0000000900037c10 */ /* 0x000fc800087fe4ff */
[----:B-1----:R-:W3:Y:S04]  /*0120*/  LDG.E R5, desc[UR4][R4.64] ;  /* 0x0000000404057981 */ /* 0x002ee8000c1e1900 */
[----:B------:R-:W3:Y:S01]  /*0130*/  LDG.E R2, desc[UR4][R2.64] ;  /* 0x0000000402027981 */ /* 0x000ee2000c1e1900 */
[----:B--2---:R-:W-:-:S04]  /*0140*/  IADD3 R6, P0, PT, R6, UR6, RZ ;  /* 0x0000000606067c10 */ /* 0x004fc8000ff1e0ff */
[----:B------:R-:W-:Y:S01]  /*0150*/  IADD3.X R7, PT, PT, R0, UR7, RZ, P0, !PT ;  /* 0x0000000700077c10 */ /* 0x000fe200087fe4ff */
[----:B---3--:R-:W-:-:S05]  /*0160*/  FMUL R9, R2, R5 ;  /* 0x0000000502097220 */ /* 0x008fca0000400000 */
[----:B------:R-:W-:Y:S01]  /*0170*/  STG.E desc[UR4][R6.64], R9 ;  /* 0x0000000906007986 */ /* 0x000fe2000c101904 */
[----:B------:R-:W-:Y:S05]  /*0180*/  EXIT ;  /* 0x000000000000794d */ /* 0x000fea0003800000 */
.L_x_22:
        /* <DEDUP_REMOVED lines=15> */
.L_x_28:


//--------------------- .nv.shared.reserved.0     --------------------------
	.section	.nv.shared.reserved.0,"aw",@nobits
	.weak		__nv_reservedSMEM_offset_0_alias
	.size		__nv_reservedSMEM_offset_0_alias, 0, 64
	.other		__nv_reservedSMEM_offset_0_alias,@"STO_CUDA_RESERVED_SHARED STV_DEFAULT"
__nv_reservedSMEM_offset_0_alias:
	.zero		0
	.zero		64


//--------------------- .nv.shared._Z13reduce_scalarPfS_m --------------------------
	.section	.nv.shared._Z13reduce_scalarPfS_m,"aw",@nobits
	.sectionflags	@""
	.align	4
.nv.shared._Z13reduce_scalarPfS_m:
	.zero		2048


//--------------------- .nv.constant0._Z6dividePfS_m --------------------------
	.section	.nv.constant0._Z6dividePfS_m,"a",@progbits
	.sectionflags	@""
	.align	4
.nv.constant0._Z6dividePfS_m:
	.zero		920


//--------------------- .nv.constant0._Z10load_normsPfS_m --------------------------
	.section	.nv.constant0._Z10load_normsPfS_m,"a",@progbits
	.sectionflags	@""
	.align	4
.nv.constant0._Z10load_normsPfS_m:
	.zero		920


//--------------------- .nv.constant0._Z13reduce_scalarPfS_m --------------------------
	.section	.nv.constant0._Z13reduce_scalarPfS_m,"a",@progbits
	.sectionflags	@""
	.align	4
.nv.constant0._Z13reduce_scalarPfS_m:
	.zero		920


//--------------------- .nv.constant0._Z10load_prodsPfS_S_m --------------------------
	.section	.nv.constant0._Z10load_prodsPfS_S_m,"a",@progbits
	.sectionflags	@""
	.align	4
.nv.constant0._Z10load_prodsPfS_S_m:
	.zero		928


//--------------------- SYMBOLS --------------------------

	.type		.nv.reservedSmem.offset0,@object
	.size		.nv.reservedSmem.offset0,0x4
	.type		.nv.reservedSmem.cap,@object
	.size		.nv.reservedSmem.cap,0x4
